//
// Generated by NVIDIA NVVM Compiler
//
// Compiler Build ID: CL-36424714
// Cuda compilation tools, release 13.0, V13.0.88
// Based on NVVM 20.0.0
//

.version 9.0
.target sm_100
.address_size 64

	// .globl	_Z19find_min_max_kernelPfS_S_i
.extern .shared .align 16 .b8 sdata[];

.visible .entry _Z19find_min_max_kernelPfS_S_i(
	.param .u64 .ptr .align 1 _Z19find_min_max_kernelPfS_S_i_param_0,
	.param .u64 .ptr .align 1 _Z19find_min_max_kernelPfS_S_i_param_1,
	.param .u64 .ptr .align 1 _Z19find_min_max_kernelPfS_S_i_param_2,
	.param .u32 _Z19find_min_max_kernelPfS_S_i_param_3
)
{
	.reg .pred 	%p<11>;
	.reg .b32 	%r<23>;
	.reg .b32 	%f<22>;
	.reg .b64 	%rd<12>;

	ld.param.u64 	%rd2, [_Z19find_min_max_kernelPfS_S_i_param_0];
	ld.param.u64 	%rd3, [_Z19find_min_max_kernelPfS_S_i_param_1];
	ld.param.u64 	%rd4, [_Z19find_min_max_kernelPfS_S_i_param_2];
	ld.param.u32 	%r14, [_Z19find_min_max_kernelPfS_S_i_param_3];
	mov.u32 	%r22, %ntid.x;
	mov.u32 	%r2, %tid.x;
	mov.u32 	%r3, %ctaid.x;
	mad.lo.s32 	%r21, %r3, %r22, %r2;
	setp.ge.s32 	%p1, %r21, %r14;
	mov.f32 	%f21, 0f00800000;
	mov.f32 	%f20, 0f7F7FFFFF;
	@%p1 bra 	$L__BB0_3;
	mov.u32 	%r15, %nctaid.x;
	mul.lo.s32 	%r5, %r22, %r15;
	cvta.to.global.u64 	%rd1, %rd2;
	mov.f32 	%f20, 0f7F7FFFFF;
	mov.f32 	%f21, 0f00800000;
$L__BB0_2:
	mul.wide.s32 	%rd5, %r21, 4;
	add.s64 	%rd6, %rd1, %rd5;
	ld.global.f32 	%f13, [%rd6];
	setp.lt.f32 	%p2, %f13, %f20;
	selp.f32 	%f20, %f13, %f20, %p2;
	setp.gt.f32 	%p3, %f13, %f21;
	selp.f32 	%f21, %f13, %f21, %p3;
	add.s32 	%r21, %r21, %r5;
	setp.lt.s32 	%p4, %r21, %r14;
	@%p4 bra 	$L__BB0_2;
$L__BB0_3:
	shl.b32 	%r16, %r22, 2;
	mov.u32 	%r17, sdata;
	add.s32 	%r8, %r17, %r16;
	shl.b32 	%r18, %r2, 2;
	add.s32 	%r9, %r17, %r18;
	st.shared.f32 	[%r9], %f20;
	add.s32 	%r10, %r8, %r18;
	st.shared.f32 	[%r10], %f21;
	bar.sync 	0;
	setp.lt.u32 	%p5, %r22, 2;
	@%p5 bra 	$L__BB0_10;
$L__BB0_4:
	mov.u32 	%r11, %r22;
	shr.u32 	%r22, %r11, 1;
	setp.ge.u32 	%p6, %r2, %r22;
	@%p6 bra 	$L__BB0_9;
	shl.b32 	%r13, %r22, 2;
	add.s32 	%r19, %r9, %r13;
	ld.shared.f32 	%f7, [%r19];
	ld.shared.f32 	%f14, [%r9];
	setp.geu.f32 	%p7, %f7, %f14;
	@%p7 bra 	$L__BB0_7;
	st.shared.f32 	[%r9], %f7;
$L__BB0_7:
	add.s32 	%r20, %r10, %r13;
	ld.shared.f32 	%f8, [%r20];
	ld.shared.f32 	%f15, [%r10];
	setp.leu.f32 	%p8, %f8, %f15;
	@%p8 bra 	$L__BB0_9;
	st.shared.f32 	[%r10], %f8;
$L__BB0_9:
	bar.sync 	0;
	setp.gt.u32 	%p9, %r11, 3;
	@%p9 bra 	$L__BB0_4;
$L__BB0_10:
	setp.ne.s32 	%p10, %r2, 0;
	@%p10 bra 	$L__BB0_12;
	ld.shared.f32 	%f16, [sdata];
	cvta.to.global.u64 	%rd7, %rd3;
	mul.wide.u32 	%rd8, %r3, 4;
	add.s64 	%rd9, %rd7, %rd8;
	st.global.f32 	[%rd9], %f16;
	ld.shared.f32 	%f17, [%r8];
	cvta.to.global.u64 	%rd10, %rd4;
	add.s64 	%rd11, %rd10, %rd8;
	st.global.f32 	[%rd11], %f17;
$L__BB0_12:
	ret;

}
	// .globl	_Z16normalize_kernelPfffi
.visible .entry _Z16normalize_kernelPfffi(
	.param .u64 .ptr .align 1 _Z16normalize_kernelPfffi_param_0,
	.param .f32 _Z16normalize_kernelPfffi_param_1,
	.param .f32 _Z16normalize_kernelPfffi_param_2,
	.param .u32 _Z16normalize_kernelPfffi_param_3
)
{
	.reg .pred 	%p<5>;
	.reg .b32 	%r<11>;
	.reg .b32 	%f<7>;
	.reg .b64 	%rd<5>;

	ld.param.u64 	%rd2, [_Z16normalize_kernelPfffi_param_0];
	ld.param.f32 	%f2, [_Z16normalize_kernelPfffi_param_1];
	ld.param.f32 	%f3, [_Z16normalize_kernelPfffi_param_2];
	ld.param.u32 	%r6, [_Z16normalize_kernelPfffi_param_3];
	mov.u32 	%r7, %ctaid.x;
	mov.u32 	%r1, %ntid.x;
	mov.u32 	%r8, %tid.x;
	mad.lo.s32 	%r10, %r7, %r1, %r8;
	sub.f32 	%f1, %f3, %f2;
	setp.eq.f32 	%p1, %f1, 0f00000000;
	setp.ge.s32 	%p2, %r10, %r6;
	or.pred  	%p3, %p1, %p2;
	@%p3 bra 	$L__BB1_3;
	mov.u32 	%r9, %nctaid.x;
	mul.lo.s32 	%r3, %r1, %r9;
	cvta.to.global.u64 	%rd1, %rd2;
$L__BB1_2:
	mul.wide.s32 	%rd3, %r10, 4;
	add.s64 	%rd4, %rd1, %rd3;
	ld.global.f32 	%f4, [%rd4];
	sub.f32 	%f5, %f4, %f2;
	div.rn.f32 	%f6, %f5, %f1;
	st.global.f32 	[%rd4], %f6;
	add.s32 	%r10, %r10, %r3;
	setp.lt.s32 	%p4, %r10, %r6;
	@%p4 bra 	$L__BB1_2;
$L__BB1_3:
	ret;

}


// ===== COMPILED SASS (sm_100) =====

	.target	sm_100

	.elftype	@"ET_EXEC"


//--------------------- .note.nv.tkinfo           --------------------------
	.section	.note.nv.tkinfo,"",@"SHT_NOTE"
	.sectionflags	@"SHF_NOTE_NV_TKINFO"
	.tkinfo
        /*0018*/ 	.word	0x00000002
        /*0030*/ 	.string	""
        /*0030*/ 	.string	"ptxas"
        /*0030*/ 	.string	"Cuda compilation tools, release 13.0, V13.0.88"
        /*0030*/ 	.string	"Build cuda_13.0.r13.0/compiler.36424714_0"
        /*0030*/ 	.string	"-arch sm_100 -m 64 "



//--------------------- .note.nv.cuinfo           --------------------------
	.section	.note.nv.cuinfo,"",@"SHT_NOTE"
	.sectionflags	@"SHF_NOTE_NV_CUINFO"
        /*0018*/ 	.short	0x0002
        /*001a*/ 	.short	0x0064
        /*001c*/ 	.short	0x0082
	.zero		2


//--------------------- .nv.info                  --------------------------
	.section	.nv.info,"",@"SHT_CUDA_INFO"
	.align	4


	//----- nvinfo : EIATTR_REGCOUNT
	.align		4
        /*0000*/ 	.byte	0x04, 0x2f
        /*0002*/ 	.short	(.L_1 - .L_0)
	.align		4
.L_0:
        /*0004*/ 	.word	index@(_Z19find_min_max_kernelPfS_S_i)
        /*0008*/ 	.word	0x00000011


	//----- nvinfo : EIATTR_FRAME_SIZE
	.align		4
.L_1:
        /*000c*/ 	.byte	0x04, 0x11
        /*000e*/ 	.short	(.L_3 - .L_2)
	.align		4
.L_2:
        /*0010*/ 	.word	index@(_Z19find_min_max_kernelPfS_S_i)
        /*0014*/ 	.word	0x00000000


	//----- nvinfo : EIATTR_REGCOUNT
	.align		4
.L_3:
        /*0018*/ 	.byte	0x04, 0x2f
        /*001a*/ 	.short	(.L_5 - .L_4)
	.align		4
.L_4:
        /*001c*/ 	.word	index@(_Z16normalize_kernelPfffi)
        /*0020*/ 	.word	0x00000016


	//----- nvinfo : EIATTR_FRAME_SIZE
	.align		4
.L_5:
        /*0024*/ 	.byte	0x04, 0x11
        /*0026*/ 	.short	(.L_7 - .L_6)
	.align		4
.L_6:
        /*0028*/ 	.word	index@($__internal_0_$__cuda_sm3x_div_rn_noftz_f32_slowpath)
        /*002c*/ 	.word	0x00000000


	//----- nvinfo : EIATTR_FRAME_SIZE
	.align		4
.L_7:
        /*0030*/ 	.byte	0x04, 0x11
        /*0032*/ 	.short	(.L_9 - .L_8)
	.align		4
.L_8:
        /*0034*/ 	.word	index@(_Z16normalize_kernelPfffi)
        /*0038*/ 	.word	0x00000000


	//----- nvinfo : EIATTR_MIN_STACK_SIZE
	.align		4
.L_9:
        /*003c*/ 	.byte	0x04, 0x12
        /*003e*/ 	.short	(.L_11 - .L_10)
	.align		4
.L_10:
        /*0040*/ 	.word	index@(_Z16normalize_kernelPfffi)
        /*0044*/ 	.word	0x00000000


	//----- nvinfo : EIATTR_MIN_STACK_SIZE
	.align		4
.L_11:
        /*0048*/ 	.byte	0x04, 0x12
        /*004a*/ 	.short	(.L_13 - .L_12)
	.align		4
.L_12:
        /*004c*/ 	.word	index@(_Z19find_min_max_kernelPfS_S_i)
        /*0050*/ 	.word	0x00000000
.L_13:


//--------------------- .nv.compat                --------------------------
	.section	.nv.compat,"",@"SHT_CUDA_COMPAT_INFO"
	.align	4
        /*0000*/ 	.byte	0x02, 0x09, 0x00, 0x00, 0x02, 0x02, 0x01, 0x00, 0x02, 0x05, 0x05, 0x00, 0x03, 0x07, 0x01, 0x01
        /*0010*/ 	.byte	0x02, 0x03, 0x00, 0x00, 0x02, 0x06, 0x01, 0x00, 0x04, 0x0b, 0x08, 0x00, 0x01, 0x00, 0x00, 0x00
        /*0020*/ 	.byte	0x00, 0x00, 0x00, 0x00


//--------------------- .nv.info._Z16normalize_kernelPfffi --------------------------
	.section	.nv.info._Z16normalize_kernelPfffi,"",@"SHT_CUDA_INFO"
	.sectionflags	@""
	.align	4


	//----- nvinfo : EIATTR_CUDA_API_VERSION
	.align		4
        /*0000*/ 	.byte	0x04, 0x37
        /*0002*/ 	.short	(.L_15 - .L_14)
.L_14:
        /*0004*/ 	.word	0x00000082


	//----- nvinfo : EIATTR_KPARAM_INFO
	.align		4
.L_15:
        /*0008*/ 	.byte	0x04, 0x17
        /*000a*/ 	.short	(.L_17 - .L_16)
.L_16:
        /*000c*/ 	.word	0x00000000
        /*0010*/ 	.short	0x0003
        /*0012*/ 	.short	0x0010
        /*0014*/ 	.byte	0x00, 0xf0, 0x11, 0x00


	//----- nvinfo : EIATTR_KPARAM_INFO
	.align		4
.L_17:
        /*0018*/ 	.byte	0x04, 0x17
        /*001a*/ 	.short	(.L_19 - .L_18)
.L_18:
        /*001c*/ 	.word	0x00000000
        /*0020*/ 	.short	0x0002
        /*0022*/ 	.short	0x000c
        /*0024*/ 	.byte	0x00, 0xf0, 0x11, 0x00


	//----- nvinfo : EIATTR_KPARAM_INFO
	.align		4
.L_19:
        /*0028*/ 	.byte	0x04, 0x17
        /*002a*/ 	.short	(.L_21 - .L_20)
.L_20:
        /*002c*/ 	.word	0x00000000
        /*0030*/ 	.short	0x0001
        /*0032*/ 	.short	0x0008
        /*0034*/ 	.byte	0x00, 0xf0, 0x11, 0x00


	//----- nvinfo : EIATTR_KPARAM_INFO
	.align		4
.L_21:
        /*0038*/ 	.byte	0x04, 0x17
        /*003a*/ 	.short	(.L_23 - .L_22)
.L_22:
        /*003c*/ 	.word	0x00000000
        /*0040*/ 	.short	0x0000
        /*0042*/ 	.short	0x0000
        /*0044*/ 	.byte	0x00, 0xf5, 0x21, 0x00


	//----- nvinfo : EIATTR_SPARSE_MMA_MASK
	.align		4
.L_23:
        /*0048*/ 	.byte	0x03, 0x50
        /*004a*/ 	.short	0x0000


	//----- nvinfo : EIATTR_MAXREG_COUNT
	.align		4
        /*004c*/ 	.byte	0x03, 0x1b
        /*004e*/ 	.short	0x00ff


	//----- nvinfo : EIATTR_MERCURY_ISA_VERSION
	.align		4
        /*0050*/ 	.byte	0x03, 0x5f
        /*0052*/ 	.short	0x0101


	//----- nvinfo : EIATTR_VRC_CTA_INIT_COUNT
	.align		4
        /*0054*/ 	.byte	0x02, 0x4a
	.zero		1
	.zero		1


	//----- nvinfo : EIATTR_EXIT_INSTR_OFFSETS
	.align		4
        /*0058*/ 	.byte	0x04, 0x1c
        /*005a*/ 	.short	(.L_25 - .L_24)


	//   ....[0]....
.L_24:
        /*005c*/ 	.word	0x000000a0


	//   ....[1]....
        /*0060*/ 	.word	0x00000250


	//----- nvinfo : EIATTR_CRS_STACK_SIZE
	.align		4
.L_25:
        /*0064*/ 	.byte	0x04, 0x1e
        /*0066*/ 	.short	(.L_27 - .L_26)
.L_26:
        /*0068*/ 	.word	0x00000000


	//----- nvinfo : EIATTR_CBANK_PARAM_SIZE
	.align		4
.L_27:
        /*006c*/ 	.byte	0x03, 0x19
        /*006e*/ 	.short	0x0014


	//----- nvinfo : EIATTR_PARAM_CBANK
	.align		4
        /*0070*/ 	.byte	0x04, 0x0a
        /*0072*/ 	.short	(.L_29 - .L_28)
	.align		4
.L_28:
        /*0074*/ 	.word	index@(.nv.constant0._Z16normalize_kernelPfffi)
        /*0078*/ 	.short	0x0380
        /*007a*/ 	.short	0x0014


	//----- nvinfo : EIATTR_SW_WAR
	.align		4
.L_29:
        /*007c*/ 	.byte	0x04, 0x36
        /*007e*/ 	.short	(.L_31 - .L_30)
.L_30:
        /*0080*/ 	.word	0x00000008
.L_31:


//--------------------- .nv.info._Z19find_min_max_kernelPfS_S_i --------------------------
	.section	.nv.info._Z19find_min_max_kernelPfS_S_i,"",@"SHT_CUDA_INFO"
	.sectionflags	@""
	.align	4


	//----- nvinfo : EIATTR_CUDA_API_VERSION
	.align		4
        /*0000*/ 	.byte	0x04, 0x37
        /*0002*/ 	.short	(.L_33 - .L_32)
.L_32:
        /*0004*/ 	.word	0x00000082


	//----- nvinfo : EIATTR_KPARAM_INFO
	.align		4
.L_33:
        /*0008*/ 	.byte	0x04, 0x17
        /*000a*/ 	.short	(.L_35 - .L_34)
.L_34:
        /*000c*/ 	.word	0x00000000
        /*0010*/ 	.short	0x0003
        /*0012*/ 	.short	0x0018
        /*0014*/ 	.byte	0x00, 0xf0, 0x11, 0x00


	//----- nvinfo : EIATTR_KPARAM_INFO
	.align		4
.L_35:
        /*0018*/ 	.byte	0x04, 0x17
        /*001a*/ 	.short	(.L_37 - .L_36)
.L_36:
        /*001c*/ 	.word	0x00000000
        /*0020*/ 	.short	0x0002
        /*0022*/ 	.short	0x0010
        /*0024*/ 	.byte	0x00, 0xf5, 0x21, 0x00


	//----- nvinfo : EIATTR_KPARAM_INFO
	.align		4
.L_37:
        /*0028*/ 	.byte	0x04, 0x17
        /*002a*/ 	.short	(.L_39 - .L_38)
.L_38:
        /*002c*/ 	.word	0x00000000
        /*0030*/ 	.short	0x0001
        /*0032*/ 	.short	0x0008
        /*0034*/ 	.byte	0x00, 0xf5, 0x21, 0x00


	//----- nvinfo : EIATTR_KPARAM_INFO
	.align		4
.L_39:
        /*0038*/ 	.byte	0x04, 0x17
        /*003a*/ 	.short	(.L_41 - .L_40)
.L_40:
        /*003c*/ 	.word	0x00000000
        /*0040*/ 	.short	0x0000
        /*0042*/ 	.short	0x0000
        /*0044*/ 	.byte	0x00, 0xf5, 0x21, 0x00


	//----- nvinfo : EIATTR_SPARSE_MMA_MASK
	.align		4
.L_41:
        /*0048*/ 	.byte	0x03, 0x50
        /*004a*/ 	.short	0x0000


	//----- nvinfo : EIATTR_MAXREG_COUNT
	.align		4
        /*004c*/ 	.byte	0x03, 0x1b
        /*004e*/ 	.short	0x00ff


	//----- nvinfo : EIATTR_NUM_BARRIERS
	.align		4
        /*0050*/ 	.byte	0x02, 0x4c
        /*0052*/ 	.byte	0x01
	.zero		1


	//----- nvinfo : EIATTR_MERCURY_ISA_VERSION
	.align		4
        /*0054*/ 	.byte	0x03, 0x5f
        /*0056*/ 	.short	0x0101


	//----- nvinfo : EIATTR_VRC_CTA_INIT_COUNT
	.align		4
        /*0058*/ 	.byte	0x02, 0x4a
	.zero		1
	.zero		1


	//----- nvinfo : EIATTR_EXIT_INSTR_OFFSETS
	.align		4
        /*005c*/ 	.byte	0x04, 0x1c
        /*005e*/ 	.short	(.L_43 - .L_42)


	//   ....[0]....
.L_42:
        /*0060*/ 	.word	0x000003c0


	//   ....[1]....
        /*0064*/ 	.word	0x00000480


	//----- nvinfo : EIATTR_CRS_STACK_SIZE
	.align		4
.L_43:
        /*0068*/ 	.byte	0x04, 0x1e
        /*006a*/ 	.short	(.L_45 - .L_44)
.L_44:
        /*006c*/ 	.word	0x00000000


	//----- nvinfo : EIATTR_CBANK_PARAM_SIZE
	.align		4
.L_45:
        /*0070*/ 	.byte	0x03, 0x19
        /*0072*/ 	.short	0x001c


	//----- nvinfo : EIATTR_PARAM_CBANK
	.align		4
        /*0074*/ 	.byte	0x04, 0x0a
        /*0076*/ 	.short	(.L_47 - .L_46)
	.align		4
.L_46:
        /*0078*/ 	.word	index@(.nv.constant0._Z19find_min_max_kernelPfS_S_i)
        /*007c*/ 	.short	0x0380
        /*007e*/ 	.short	0x001c


	//----- nvinfo : EIATTR_SW_WAR
	.align		4
.L_47:
        /*0080*/ 	.byte	0x04, 0x36
        /*0082*/ 	.short	(.L_49 - .L_48)
.L_48:
        /*0084*/ 	.word	0x00000008
.L_49:


//--------------------- .nv.callgraph             --------------------------
	.section	.nv.callgraph,"",@"SHT_CUDA_CALLGRAPH"
	.align	4
	.sectionentsize	8
	.align		4
        /*0000*/ 	.word	0x00000000
	.align		4
        /*0004*/ 	.word	0xffffffff
	.align		4
        /*0008*/ 	.word	0x00000000
	.align		4
        /*000c*/ 	.word	0xfffffffe
	.align		4
        /*0010*/ 	.word	0x00000000
	.align		4
        /*0014*/ 	.word	0xfffffffd
	.align		4
        /*0018*/ 	.word	0x00000000
	.align		4
        /*001c*/ 	.word	0xfffffffc


//--------------------- .text._Z16normalize_kernelPfffi --------------------------
	.section	.text._Z16normalize_kernelPfffi,"ax",@progbits
	.align	128
        .global         _Z16normalize_kernelPfffi
        .type           _Z16normalize_kernelPfffi,@function
        .size           _Z16normalize_kernelPfffi,(.L_x_23 - _Z16normalize_kernelPfffi)
        .other          _Z16normalize_kernelPfffi,@"STO_CUDA_ENTRY STV_DEFAULT"
_Z16normalize_kernelPfffi:
.text._Z16normalize_kernelPfffi:
[----:B------:R-:W-:Y:S01]  /*0000*/  LDC R1, c[0x0][0x37c] ;  /* 0x0000df00ff017b82 */ /* 0x000fe20000000800 */
[----:B------:R-:W0:Y:S07]  /*0010*/  S2R R9, SR_TID.X ;  /* 0x0000000000097919 */ /* 0x000e2e0000002100 */
[----:B------:R-:W0:Y:S01]  /*0020*/  S2UR UR4, SR_CTAID.X ;  /* 0x00000000000479c3 */ /* 0x000e220000002500 */
[----:B------:R-:W1:Y:S07]  /*0030*/  LDCU UR5, c[0x0][0x390] ;  /* 0x00007200ff0577ac */ /* 0x000e6e0008000800 */
[----:B------:R-:W0:Y:S08]  /*0040*/  LDC R2, c[0x0][0x360] ;  /* 0x0000d800ff027b82 */ /* 0x000e300000000800 */
[----:B------:R-:W2:Y:S01]  /*0050*/  LDC.64 R4, c[0x0][0x388] ;  /* 0x0000e200ff047b82 */ /* 0x000ea20000000a00 */
[----:B0-----:R-:W-:-:S05]  /*0060*/  IMAD R9, R2, UR4, R9 ;  /* 0x0000000402097c24 */ /* 0x001fca000f8e0209 */
[----:B-1----:R-:W-:Y:S01]  /*0070*/  ISETP.GE.AND P0, PT, R9, UR5, PT ;  /* 0x0000000509007c0c */ /* 0x002fe2000bf06270 */
[----:B--2---:R-:W-:-:S05]  /*0080*/  FADD R3, R5, -R4 ;  /* 0x8000000405037221 */ /* 0x004fca0000000000 */
[----:B------:R-:W-:-:S13]  /*0090*/  FSETP.EQ.OR P0, PT, R3, RZ, P0 ;  /* 0x000000ff0300720b */ /* 0x000fda0000702400 */
[----:B------:R-:W-:Y:S05]  /*00a0*/  @P0 EXIT ;  /* 0x000000000000094d */ /* 0x000fea0003800000 */
[----:B------:R-:W0:Y:S01]  /*00b0*/  LDC.64 R4, c[0x0][0x380] ;  /* 0x0000e000ff047b82 */ /* 0x000e220000000a00 */
[----:B------:R-:W1:Y:S01]  /*00c0*/  LDCU UR4, c[0x0][0x370] ;  /* 0x00006e00ff0477ac */ /* 0x000e620008000800 */
[----:B------:R-:W2:Y:S01]  /*00d0*/  LDCU.64 UR6, c[0x0][0x358] ;  /* 0x00006b00ff0677ac */ /* 0x000ea20008000a00 */
[----:B------:R-:W3:Y:S01]  /*00e0*/  LDCU UR8, c[0x0][0x390] ;  /* 0x00007200ff0877ac */ /* 0x000ee20008000800 */
[----:B------:R-:W4:Y:S01]  /*00f0*/  LDCU UR5, c[0x0][0x388] ;  /* 0x00007100ff0577ac */ /* 0x000f220008000800 */
[----:B-1----:R-:W-:-:S07]  /*0100*/  IMAD R2, R2, UR4, RZ ;  /* 0x0000000402027c24 */ /* 0x002fce000f8e02ff */
.L_x_2:
[----:B01----:R-:W-:-:S05]  /*0110*/  IMAD.WIDE R6, R9, 0x4, R4 ;  /* 0x0000000409067825 */ /* 0x003fca00078e0204 */
[----:B--2---:R-:W4:Y:S01]  /*0120*/  LDG.E R0, desc[UR6][R6.64] ;  /* 0x0000000606007981 */ /* 0x004f22000c1e1900 */
[----:B------:R-:W0:Y:S01]  /*0130*/  MUFU.RCP R8, R3 ;  /* 0x0000000300087308 */ /* 0x000e220000001000 */
[----:B------:R-:W-:Y:S01]  /*0140*/  IMAD.IADD R9, R2, 0x1, R9 ;  /* 0x0000000102097824 */ /* 0x000fe200078e0209 */
[----:B------:R-:W-:Y:S04]  /*0150*/  BSSY.RECONVERGENT B0, `(.L_x_0) ;  /* 0x000000d000007945 */ /* 0x000fe80003800200 */
[----:B---3--:R-:W-:Y:S01]  /*0160*/  ISETP.GE.AND P2, PT, R9, UR8, PT ;  /* 0x0000000809007c0c */ /* 0x008fe2000bf46270 */
[----:B0-----:R-:W-:-:S04]  /*0170*/  FFMA R11, -R3, R8, 1 ;  /* 0x3f800000030b7423 */ /* 0x001fc80000000108 */
[----:B------:R-:W-:Y:S01]  /*0180*/  FFMA R11, R8, R11, R8 ;  /* 0x0000000b080b7223 */ /* 0x000fe20000000008 */
[----:B----4-:R-:W-:-:S04]  /*0190*/  FADD R0, R0, -UR5 ;  /* 0x8000000500007e21 */ /* 0x010fc80008000000 */
[----:B------:R-:W0:Y:S01]  /*01a0*/  FCHK P0, R0, R3 ;  /* 0x0000000300007302 */ /* 0x000e220000000000 */
[----:B------:R-:W-:-:S04]  /*01b0*/  FFMA R8, R0, R11, RZ ;  /* 0x0000000b00087223 */ /* 0x000fc800000000ff */
[----:B------:R-:W-:-:S04]  /*01c0*/  FFMA R10, -R3, R8, R0 ;  /* 0x00000008030a7223 */ /* 0x000fc80000000100 */
[----:B------:R-:W-:Y:S01]  /*01d0*/  FFMA R11, R11, R10, R8 ;  /* 0x0000000a0b0b7223 */ /* 0x000fe20000000008 */
[----:B0-----:R-:W-:Y:S06]  /*01e0*/  @!P0 BRA `(.L_x_1) ;  /* 0x00000000000c8947 */ /* 0x001fec0003800000 */
[----:B------:R-:W-:-:S07]  /*01f0*/  MOV R8, 0x210 ;  /* 0x0000021000087802 */ /* 0x000fce0000000f00 */
[----:B------:R-:W-:Y:S05]  /*0200*/  CALL.REL.NOINC `($__internal_0_$__cuda_sm3x_div_rn_noftz_f32_slowpath) ;  /* 0x0000000000147944 */ /* 0x000fea0003c00000 */
[----:B------:R-:W-:-:S07]  /*0210*/  IMAD.MOV.U32 R11, RZ, RZ, R0 ;  /* 0x000000ffff0b7224 */ /* 0x000fce00078e0000 */
.L_x_1:
[----:B------:R-:W-:Y:S05]  /*0220*/  BSYNC.RECONVERGENT B0 ;  /* 0x0000000000007941 */ /* 0x000fea0003800200 */
.L_x_0:
[----:B------:R1:W-:Y:S01]  /*0230*/  STG.E desc[UR6][R6.64], R11 ;  /* 0x0000000b06007986 */ /* 0x0003e2000c101906 */
[----:B------:R-:W-:Y:S05]  /*0240*/  @!P2 BRA `(.L_x_2) ;  /* 0xfffffffc00b0a947 */ /* 0x000fea000383ffff */
[----:B------:R-:W-:Y:S05]  /*0250*/  EXIT ;  /* 0x000000000000794d */ /* 0x000fea0003800000 */
        .weak           $__internal_0_$__cuda_sm3x_div_rn_noftz_f32_slowpath
        .type           $__internal_0_$__cuda_sm3x_div_rn_noftz_f32_slowpath,@function
        .size           $__internal_0_$__cuda_sm3x_div_rn_noftz_f32_slowpath,(.L_x_23 - $__internal_0_$__cuda_sm3x_div_rn_noftz_f32_slowpath)
$__internal_0_$__cuda_sm3x_div_rn_noftz_f32_slowpath:
[--C-:B------:R-:W-:Y:S01]  /*0260*/  SHF.R.U32.HI R11, RZ, 0x17, R3.reuse ;  /* 0x00000017ff0b7819 */ /* 0x100fe20000011603 */
[----:B------:R-:W-:Y:S01]  /*0270*/  BSSY.RECONVERGENT B1, `(.L_x_3) ;  /* 0x0000064000017945 */ /* 0x000fe20003800200 */
[--C-:B------:R-:W-:Y:S01]  /*0280*/  SHF.R.U32.HI R10, RZ, 0x17, R0.reuse ;  /* 0x00000017ff0a7819 */ /* 0x100fe20000011600 */
[----:B------:R-:W-:Y:S01]  /*0290*/  IMAD.MOV.U32 R12, RZ, RZ, R0 ;  /* 0x000000ffff0c7224 */ /* 0x000fe200078e0000 */
[----:B------:R-:W-:Y:S01]  /*02a0*/  LOP3.LUT R11, R11, 0xff, RZ, 0xc0, !PT ;  /* 0x000000ff0b0b7812 */ /* 0x000fe200078ec0ff */
[----:B------:R-:W-:Y:S01]  /*02b0*/  IMAD.MOV.U32 R13, RZ, RZ, R3 ;  /* 0x000000ffff0d7224 */ /* 0x000fe200078e0003 */
[----:B------:R-:W-:-:S03]  /*02c0*/  LOP3.LUT R16, R10, 0xff, RZ, 0xc0, !PT ;  /* 0x000000ff0a107812 */ /* 0x000fc600078ec0ff */
[----:B------:R-:W-:Y:S02]  /*02d0*/  VIADD R14, R11, 0xffffffff ;  /* 0xffffffff0b0e7836 */ /* 0x000fe40000000000 */
[----:B------:R-:W-:-:S03]  /*02e0*/  VIADD R15, R16, 0xffffffff ;  /* 0xffffffff100f7836 */ /* 0x000fc60000000000 */
[----:B------:R-:W-:-:S04]  /*02f0*/  ISETP.GT.U32.AND P0, PT, R14, 0xfd, PT ;  /* 0x000000fd0e00780c */ /* 0x000fc80003f04070 */
[----:B------:R-:W-:-:S13]  /*0300*/  ISETP.GT.U32.OR P0, PT, R15, 0xfd, P0 ;  /* 0x000000fd0f00780c */ /* 0x000fda0000704470 */
[----:B------:R-:W-:Y:S01]  /*0310*/  @!P0 IMAD.MOV.U32 R10, RZ, RZ, RZ ;  /* 0x000000ffff0a8224 */ /* 0x000fe200078e00ff */
[----:B------:R-:W-:Y:S06]  /*0320*/  @!P0 BRA `(.L_x_4) ;  /* 0x00000000005c8947 */ /* 0x000fec0003800000 */
[----:B------:R-:W-:Y:S02]  /*0330*/  FSETP.GTU.FTZ.AND P1, PT, |R3|, +INF , PT ;  /* 0x7f8000000300780b */ /* 0x000fe40003f3c200 */
[----:B------:R-:W-:-:S04]  /*0340*/  FSETP.GTU.FTZ.AND P0, PT, |R0|, +INF , PT ;  /* 0x7f8000000000780b */ /* 0x000fc80003f1c200 */
[----:B------:R-:W-:-:S13]  /*0350*/  PLOP3.LUT P0, PT, P0, P1, PT, 0xf8, 0x8f ;  /* 0x00000000008f781c */ /* 0x000fda0000703f70 */
[----:B------:R-:W-:Y:S05]  /*0360*/  @P0 BRA `(.L_x_5) ;  /* 0x00000004004c0947 */ /* 0x000fea0003800000 */
[----:B------:R-:W-:-:S13]  /*0370*/  LOP3.LUT P0, RZ, R13, 0x7fffffff, R12, 0xc8, !PT ;  /* 0x7fffffff0dff7812 */ /* 0x000fda000780c80c */
[----:B------:R-:W-:Y:S05]  /*0380*/  @!P0 BRA `(.L_x_6) ;  /* 0x00000004003c8947 */ /* 0x000fea0003800000 */
[C---:B------:R-:W-:Y:S02]  /*0390*/  FSETP.NEU.FTZ.AND P3, PT, |R0|.reuse, +INF , PT ;  /* 0x7f8000000000780b */ /* 0x040fe40003f7d200 */
[----:B------:R-:W-:Y:S02]  /*03a0*/  FSETP.NEU.FTZ.AND P1, PT, |R3|, +INF , PT ;  /* 0x7f8000000300780b */ /* 0x000fe40003f3d200 */
[----:B------:R-:W-:-:S11]  /*03b0*/  FSETP.NEU.FTZ.AND P0, PT, |R0|, +INF , PT ;  /* 0x7f8000000000780b */ /* 0x000fd60003f1d200 */
[----:B------:R-:W-:Y:S05]  /*03c0*/  @!P1 BRA !P3, `(.L_x_6) ;  /* 0x00000004002c9947 */ /* 0x000fea0005800000 */
[----:B------:R-:W-:-:S04]  /*03d0*/  LOP3.LUT P3, RZ, R12, 0x7fffffff, RZ, 0xc0, !PT ;  /* 0x7fffffff0cff7812 */ /* 0x000fc8000786c0ff */
[----:B------:R-:W-:-:S13]  /*03e0*/  PLOP3.LUT P1, PT, P1, P3, PT, 0x2f, 0xf2 ;  /* 0x0000000000f2781c */ /* 0x000fda0000f26577 */
[----:B------:R-:W-:Y:S05]  /*03f0*/  @P1 BRA `(.L_x_7) ;  /* 0x0000000400181947 */ /* 0x000fea0003800000 */
[----:B------:R-:W-:-:S04]  /*0400*/  LOP3.LUT P1, RZ, R13, 0x7fffffff, RZ, 0xc0, !PT ;  /* 0x7fffffff0dff7812 */ /* 0x000fc8000782c0ff */
[----:B------:R-:W-:-:S13]  /*0410*/  PLOP3.LUT P0, PT, P0, P1, PT, 0x2f, 0xf2 ;  /* 0x0000000000f2781c */ /* 0x000fda0000702577 */
[----:B------:R-:W-:Y:S05]  /*0420*/  @P0 BRA `(.L_x_8) ;  /* 0x0000000400000947 */ /* 0x000fea0003800000 */
[----:B------:R-:W-:Y:S02]  /*0430*/  ISETP.GE.AND P0, PT, R15, RZ, PT ;  /* 0x000000ff0f00720c */ /* 0x000fe40003f06270 */
[----:B------:R-:W-:-:S11]  /*0440*/  ISETP.GE.AND P1, PT, R14, RZ, PT ;  /* 0x000000ff0e00720c */ /* 0x000fd60003f26270 */
[----:B------:R-:W-:Y:S02]  /*0450*/  @P0 IMAD.MOV.U32 R10, RZ, RZ, RZ ;  /* 0x000000ffff0a0224 */ /* 0x000fe400078e00ff */
[----:B------:R-:W-:Y:S01]  /*0460*/  @!P0 FFMA R12, R0, 1.84467440737095516160e+19, RZ ;  /* 0x5f800000000c8823 */ /* 0x000fe200000000ff */
[----:B------:R-:W-:Y:S02]  /*0470*/  @!P0 IMAD.MOV.U32 R10, RZ, RZ, -0x40 ;  /* 0xffffffc0ff0a8424 */ /* 0x000fe400078e00ff */
[----:B------:R-:W-:Y:S02]  /*0480*/  @!P1 FFMA R13, R3, 1.84467440737095516160e+19, RZ ;  /* 0x5f800000030d9823 */ /* 0x000fe400000000ff */
[----:B------:R-:W-:-:S07]  /*0490*/  @!P1 VIADD R10, R10, 0x40 ;  /* 0x000000400a0a9836 */ /* 0x000fce0000000000 */
.L_x_4:
[----:B------:R-:W-:Y:S01]  /*04a0*/  LEA R0, R11, 0xc0800000, 0x17 ;  /* 0xc08000000b007811 */ /* 0x000fe200078eb8ff */
[----:B------:R-:W-:Y:S04]  /*04b0*/  BSSY.RECONVERGENT B2, `(.L_x_9) ;  /* 0x0000036000027945 */ /* 0x000fe80003800200 */
[----:B------:R-:W-:Y:S02]  /*04c0*/  IMAD.IADD R14, R13, 0x1, -R0 ;  /* 0x000000010d0e7824 */ /* 0x000fe400078e0a00 */
[----:B------:R-:W-:Y:S02]  /*04d0*/  VIADD R13, R16, 0xffffff81 ;  /* 0xffffff81100d7836 */ /* 0x000fe40000000000 */
[----:B------:R-:W0:Y:S01]  /*04e0*/  MUFU.RCP R15, R14 ;  /* 0x0000000e000f7308 */ /* 0x000e220000001000 */
[----:B------:R-:W-:Y:S01]  /*04f0*/  FADD.FTZ R17, -R14, -RZ ;  /* 0x800000ff0e117221 */ /* 0x000fe20000010100 */
[C---:B------:R-:W-:Y:S01]  /*0500*/  IMAD R0, R13.reuse, -0x800000, R12 ;  /* 0xff8000000d007824 */ /* 0x040fe200078e020c */
[----:B------:R-:W-:-:S05]  /*0510*/  IADD3 R13, PT, PT, R13, 0x7f, -R11 ;  /* 0x0000007f0d0d7810 */ /* 0x000fca0007ffe80b */
[----:B------:R-:W-:Y:S02]  /*0520*/  IMAD.IADD R13, R13, 0x1, R10 ;  /* 0x000000010d0d7824 */ /* 0x000fe400078e020a */
[----:B0-----:R-:W-:-:S04]  /*0530*/  FFMA R16, R15, R17, 1 ;  /* 0x3f8000000f107423 */ /* 0x001fc80000000011 */
[----:B------:R-:W-:-:S04]  /*0540*/  FFMA R19, R15, R16, R15 ;  /* 0x000000100f137223 */ /* 0x000fc8000000000f */
[----:B------:R-:W-:-:S04]  /*0550*/  FFMA R12, R0, R19, RZ ;  /* 0x00000013000c7223 */ /* 0x000fc800000000ff */
[----:B------:R-:W-:-:S04]  /*0560*/  FFMA R15, R17, R12, R0 ;  /* 0x0000000c110f7223 */ /* 0x000fc80000000000 */
[----:B------:R-:W-:-:S04]  /*0570*/  FFMA R16, R19, R15, R12 ;  /* 0x0000000f13107223 */ /* 0x000fc8000000000c */
[----:B------:R-:W-:-:S04]  /*0580*/  FFMA R17, R17, R16, R0 ;  /* 0x0000001011117223 */ /* 0x000fc80000000000 */
[----:B------:R-:W-:-:S05]  /*0590*/  FFMA R0, R19, R17, R16 ;  /* 0x0000001113007223 */ /* 0x000fca0000000010 */
[----:B------:R-:W-:-:S04]  /*05a0*/  SHF.R.U32.HI R11, RZ, 0x17, R0 ;  /* 0x00000017ff0b7819 */ /* 0x000fc80000011600 */
[----:B------:R-:W-:-:S05]  /*05b0*/  LOP3.LUT R11, R11, 0xff, RZ, 0xc0, !PT ;  /* 0x000000ff0b0b7812 */ /* 0x000fca00078ec0ff */
[----:B------:R-:W-:-:S04]  /*05c0*/  IMAD.IADD R14, R11, 0x1, R13 ;  /* 0x000000010b0e7824 */ /* 0x000fc800078e020d */
[----:B------:R-:W-:-:S05]  /*05d0*/  VIADD R10, R14, 0xffffffff ;  /* 0xffffffff0e0a7836 */ /* 0x000fca0000000000 */
[----:B------:R-:W-:-:S13]  /*05e0*/  ISETP.GE.U32.AND P0, PT, R10, 0xfe, PT ;  /* 0x000000fe0a00780c */ /* 0x000fda0003f06070 */
[----:B------:R-:W-:Y:S05]  /*05f0*/  @!P0 BRA `(.L_x_10) ;  /* 0x0000000000808947 */ /* 0x000fea0003800000 */
[----:B------:R-:W-:-:S13]  /*0600*/  ISETP.GT.AND P0, PT, R14, 0xfe, PT ;  /* 0x000000fe0e00780c */ /* 0x000fda0003f04270 */
[----:B------:R-:W-:Y:S05]  /*0610*/  @P0 BRA `(.L_x_11) ;  /* 0x00000000006c0947 */ /* 0x000fea0003800000 */
[----:B------:R-:W-:-:S13]  /*0620*/  ISETP.GE.AND P0, PT, R14, 0x1, PT ;  /* 0x000000010e00780c */ /* 0x000fda0003f06270 */
[----:B------:R-:W-:Y:S05]  /*0630*/  @P0 BRA `(.L_x_12) ;  /* 0x0000000000740947 */ /* 0x000fea0003800000 */
[----:B------:R-:W-:Y:S02]  /*0640*/  ISETP.GE.AND P0, PT, R14, -0x18, PT ;  /* 0xffffffe80e00780c */ /* 0x000fe40003f06270 */
[----:B------:R-:W-:-:S11]  /*0650*/  LOP3.LUT R0, R0, 0x80000000, RZ, 0xc0, !PT ;  /* 0x8000000000007812 */ /* 0x000fd600078ec0ff */
[----:B------:R-:W-:Y:S05]  /*0660*/  @!P0 BRA `(.L_x_12) ;  /* 0x0000000000688947 */ /* 0x000fea0003800000 */
[CCC-:B------:R-:W-:Y:S01]  /*0670*/  FFMA.RZ R10, R19.reuse, R17.reuse, R16.reuse ;  /* 0x00000011130a7223 */ /* 0x1c0fe2000000c010 */
[C---:B------:R-:W-:Y:S02]  /*0680*/  VIADD R13, R14.reuse, 0x20 ;  /* 0x000000200e0d7836 */ /* 0x040fe40000000000 */
[CCC-:B------:R-:W-:Y:S01]  /*0690*/  FFMA.RM R11, R19.reuse, R17.reuse, R16.reuse ;  /* 0x00000011130b7223 */ /* 0x1c0fe20000004010 */
[----:B------:R-:W-:Y:S02]  /*06a0*/  ISETP.NE.AND P3, PT, R14, RZ, PT ;  /* 0x000000ff0e00720c */ /* 0x000fe40003f65270 */
[----:B------:R-:W-:Y:S01]  /*06b0*/  LOP3.LUT R12, R10, 0x7fffff, RZ, 0xc0, !PT ;  /* 0x007fffff0a0c7812 */ /* 0x000fe200078ec0ff */
[----:B------:R-:W-:Y:S01]  /*06c0*/  FFMA.RP R10, R19, R17, R16 ;  /* 0x00000011130a7223 */ /* 0x000fe20000008010 */
[----:B------:R-:W-:Y:S01]  /*06d0*/  ISETP.NE.AND P1, PT, R14, RZ, PT ;  /* 0x000000ff0e00720c */ /* 0x000fe20003f25270 */
[----:B------:R-:W-:Y:S01]  /*06e0*/  IMAD.MOV R14, RZ, RZ, -R14 ;  /* 0x000000ffff0e7224 */ /* 0x000fe200078e0a0e */
[----:B------:R-:W-:-:S02]  /*06f0*/  LOP3.LUT R12, R12, 0x800000, RZ, 0xfc, !PT ;  /* 0x008000000c0c7812 */ /* 0x000fc400078efcff */
[----:B------:R-:W-:Y:S02]  /*0700*/  FSETP.NEU.FTZ.AND P0, PT, R10, R11, PT ;  /* 0x0000000b0a00720b */ /* 0x000fe40003f1d000 */
[----:B------:R-:W-:Y:S02]  /*0710*/  SHF.L.U32 R13, R12, R13, RZ ;  /* 0x0000000d0c0d7219 */ /* 0x000fe400000006ff */
[----:B------:R-:W-:Y:S02]  /*0720*/  SEL R11, R14, RZ, P3 ;  /* 0x000000ff0e0b7207 */ /* 0x000fe40001800000 */
[----:B------:R-:W-:Y:S02]  /*0730*/  ISETP.NE.AND P1, PT, R13, RZ, P1 ;  /* 0x000000ff0d00720c */ /* 0x000fe40000f25270 */
[----:B------:R-:W-:Y:S02]  /*0740*/  SHF.R.U32.HI R11, RZ, R11, R12 ;  /* 0x0000000bff0b7219 */ /* 0x000fe4000001160c */
[----:B------:R-:W-:-:S02]  /*0750*/  PLOP3.LUT P0, PT, P0, P1, PT, 0xf8, 0x8f ;  /* 0x00000000008f781c */ /* 0x000fc40000703f70 */
[----:B------:R-:W-:Y:S02]  /*0760*/  SHF.R.U32.HI R13, RZ, 0x1, R11 ;  /* 0x00000001ff0d7819 */ /* 0x000fe4000001160b */
[----:B------:R-:W-:-:S04]  /*0770*/  SEL R10, RZ, 0x1, !P0 ;  /* 0x00000001ff0a7807 */ /* 0x000fc80004000000 */
[----:B------:R-:W-:-:S04]  /*0780*/  LOP3.LUT R10, R10, 0x1, R13, 0xf8, !PT ;  /* 0x000000010a0a7812 */ /* 0x000fc800078ef80d */
[----:B------:R-:W-:-:S05]  /*0790*/  LOP3.LUT R10, R10, R11, RZ, 0xc0, !PT ;  /* 0x0000000b0a0a7212 */ /* 0x000fca00078ec0ff */
[----:B------:R-:W-:-:S05]  /*07a0*/  IMAD.IADD R13, R13, 0x1, R10 ;  /* 0x000000010d0d7824 */ /* 0x000fca00078e020a */
[----:B------:R-:W-:Y:S01]  /*07b0*/  LOP3.LUT R0, R13, R0, RZ, 0xfc, !PT ;  /* 0x000000000d007212 */ /* 0x000fe200078efcff */
[----:B------:R-:W-:Y:S06]  /*07c0*/  BRA `(.L_x_12) ;  /* 0x0000000000107947 */ /* 0x000fec0003800000 */
.L_x_11:
[----:B------:R-:W-:-:S04]  /*07d0*/  LOP3.LUT R0, R0, 0x80000000, RZ, 0xc0, !PT ;  /* 0x8000000000007812 */ /* 0x000fc800078ec0ff */
[----:B------:R-:W-:Y:S01]  /*07e0*/  LOP3.LUT R0, R0, 0x7f800000, RZ, 0xfc, !PT ;  /* 0x7f80000000007812 */ /* 0x000fe200078efcff */
[----:B------:R-:W-:Y:S06]  /*07f0*/  BRA `(.L_x_12) ;  /* 0x0000000000047947 */ /* 0x000fec0003800000 */
.L_x_10:
[----:B------:R-:W-:-:S07]  /*0800*/  IMAD R0, R13, 0x800000, R0 ;  /* 0x008000000d007824 */ /* 0x000fce00078e0200 */
.L_x_12:
[----:B------:R-:W-:Y:S05]  /*0810*/  BSYNC.RECONVERGENT B2 ;  /* 0x0000000000027941 */ /* 0x000fea0003800200 */
.L_x_9:
[----:B------:R-:W-:Y:S05]  /*0820*/  BRA `(.L_x_13) ;  /* 0x0000000000207947 */ /* 0x000fea0003800000 */
.L_x_8:
[----:B------:R-:W-:-:S04]  /*0830*/  LOP3.LUT R0, R13, 0x80000000, R12, 0x48, !PT ;  /* 0x800000000d007812 */ /* 0x000fc800078e480c */
[----:B------:R-:W-:Y:S01]  /*0840*/  LOP3.LUT R0, R0, 0x7f800000, RZ, 0xfc, !PT ;  /* 0x7f80000000007812 */ /* 0x000fe200078efcff */
[----:B------:R-:W-:Y:S06]  /*0850*/  BRA `(.L_x_13) ;  /* 0x0000000000147947 */ /* 0x000fec0003800000 */
.L_x_7:
[----:B------:R-:W-:Y:S01]  /*0860*/  LOP3.LUT R0, R13, 0x80000000, R12, 0x48, !PT ;  /* 0x800000000d007812 */ /* 0x000fe200078e480c */
[----:B------:R-:W-:Y:S06]  /*0870*/  BRA `(.L_x_13) ;  /* 0x00000000000c7947 */ /* 0x000fec0003800000 */
.L_x_6:
[----:B------:R-:W0:Y:S01]  /*0880*/  MUFU.RSQ R0, -QNAN ;  /* 0xffc0000000007908 */ /* 0x000e220000001400 */
[----:B------:R-:W-:Y:S05]  /*0890*/  BRA `(.L_x_13) ;  /* 0x0000000000047947 */ /* 0x000fea0003800000 */
.L_x_5:
[----:B------:R-:W-:-:S07]  /*08a0*/  FADD.FTZ R0, R0, R3 ;  /* 0x0000000300007221 */ /* 0x000fce0000010000 */
.L_x_13:
[----:B------:R-:W-:Y:S05]  /*08b0*/  BSYNC.RECONVERGENT B1 ;  /* 0x0000000000017941 */ /* 0x000fea0003800200 */
.L_x_3:
[----:B------:R-:W-:Y:S02]  /*08c0*/  IMAD.MOV.U32 R10, RZ, RZ, R8 ;  /* 0x000000ffff0a7224 */ /* 0x000fe400078e0008 */
[----:B------:R-:W-:-:S04]  /*08d0*/  IMAD.MOV.U32 R11, RZ, RZ, 0x0 ;  /* 0x00000000ff0b7424 */ /* 0x000fc800078e00ff */
[----:B0-----:R-:W-:Y:S05]  /*08e0*/  RET.REL.NODEC R10 `(_Z16normalize_kernelPfffi) ;  /* 0xfffffff40ac47950 */ /* 0x001fea0003c3ffff */
.L_x_14:
[----:B------:R-:W-:-:S00]  /*08f0*/  BRA `(.L_x_14) ;  /* 0xfffffffc00fc7947 */ /* 0x000fc0000383ffff */
[----:B------:R-:W-:-:S00]  /*0900*/  NOP ;  /* 0x0000000000007918 */ /* 0x000fc00000000000 */
[----:B------:R-:W-:-:S00]  /*0910*/  NOP ;  /* 0x0000000000007918 */ /* 0x000fc00000000000 */
[----:B------:R-:W-:-:S00]  /*0920*/  NOP ;  /* 0x0000000000007918 */ /* 0x000fc00000000000 */
[----:B------:R-:W-:-:S00]  /*0930*/  NOP ;  /* 0x0000000000007918 */ /* 0x000fc00000000000 */
[----:B------:R-:W-:-:S00]  /*0940*/  NOP ;  /* 0x0000000000007918 */ /* 0x000fc00000000000 */
[----:B------:R-:W-:-:S00]  /*0950*/  NOP ;  /* 0x0000000000007918 */ /* 0x000fc00000000000 */
[----:B------:R-:W-:-:S00]  /*0960*/  NOP ;  /* 0x0000000000007918 */ /* 0x000fc00000000000 */
[----:B------:R-:W-:-:S00]  /*0970*/  NOP ;  /* 0x0000000000007918 */ /* 0x000fc00000000000 */
.L_x_23:


//--------------------- .text._Z19find_min_max_kernelPfS_S_i --------------------------
	.section	.text._Z19find_min_max_kernelPfS_S_i,"ax",@progbits
	.align	128
        .global         _Z19find_min_max_kernelPfS_S_i
        .type           _Z19find_min_max_kernelPfS_S_i,@function
        .size           _Z19find_min_max_kernelPfS_S_i,(.L_x_25 - _Z19find_min_max_kernelPfS_S_i)
        .other          _Z19find_min_max_kernelPfS_S_i,@"STO_CUDA_ENTRY STV_DEFAULT"
_Z19find_min_max_kernelPfS_S_i:
.text._Z19find_min_max_kernelPfS_S_i:
[----:B------:R-:W-:Y:S01]  /*0000*/  LDC R1, c[0x0][0x37c] ;  /* 0x0000df00ff017b82 */ /* 0x000fe20000000800 */
[----:B------:R-:W0:Y:S01]  /*0010*/  S2R R11, SR_TID.X ;  /* 0x00000000000b7919 */ /* 0x000e220000002100 */
[----:B------:R-:W1:Y:S01]  /*0020*/  LDCU UR4, c[0x0][0x360] ;  /* 0x00006c00ff0477ac */ /* 0x000e620008000800 */
[----:B------:R-:W-:Y:S01]  /*0030*/  MOV R3, 0x400 ;  /* 0x0000040000037802 */ /* 0x000fe20000000f00 */
[----:B------:R-:W-:Y:S01]  /*0040*/  BSSY.RECONVERGENT B0, `(.L_x_15) ;  /* 0x000001e000007945 */ /* 0x000fe20003800200 */
[----:B------:R-:W0:Y:S01]  /*0050*/  S2R R0, SR_CTAID.X ;  /* 0x0000000000007919 */ /* 0x000e220000002500 */
[----:B------:R-:W2:Y:S01]  /*0060*/  LDCU UR5, c[0x0][0x398] ;  /* 0x00007300ff0577ac */ /* 0x000ea20008000800 */
[----:B------:R-:W-:Y:S01]  /*0070*/  IMAD.MOV.U32 R8, RZ, RZ, 0x800000 ;  /* 0x00800000ff087424 */ /* 0x000fe200078e00ff */
[----:B------:R-:W3:Y:S01]  /*0080*/  S2R R4, SR_CgaCtaId ;  /* 0x0000000000047919 */ /* 0x000ee20000008800 */
[----:B------:R-:W4:Y:S01]  /*0090*/  LDCU.64 UR6, c[0x0][0x358] ;  /* 0x00006b00ff0677ac */ /* 0x000f220008000a00 */
[----:B------:R-:W-:-:S02]  /*00a0*/  IMAD.MOV.U32 R9, RZ, RZ, 0x7f7fffff ;  /* 0x7f7fffffff097424 */ /* 0x000fc400078e00ff */
[----:B-1----:R-:W-:Y:S02]  /*00b0*/  IMAD.U32 R6, RZ, RZ, UR4 ;  /* 0x00000004ff067e24 */ /* 0x002fe4000f8e00ff */
[----:B0-----:R-:W-:Y:S01]  /*00c0*/  IMAD R2, R0, UR4, R11 ;  /* 0x0000000400027c24 */ /* 0x001fe2000f8e020b */
[----:B---3--:R-:W-:-:S04]  /*00d0*/  LEA R3, R4, R3, 0x18 ;  /* 0x0000000304037211 */ /* 0x008fc800078ec0ff */
[----:B--2---:R-:W-:Y:S01]  /*00e0*/  ISETP.GE.AND P0, PT, R2, UR5, PT ;  /* 0x0000000502007c0c */ /* 0x004fe2000bf06270 */
[--C-:B------:R-:W-:Y:S02]  /*00f0*/  IMAD R14, R6, 0x4, R3.reuse ;  /* 0x00000004060e7824 */ /* 0x100fe400078e0203 */
[----:B------:R-:W-:-:S03]  /*0100*/  IMAD R10, R11, 0x4, R3 ;  /* 0x000000040b0a7824 */ /* 0x000fc600078e0203 */
[----:B------:R-:W-:-:S07]  /*0110*/  LEA R13, R11, R14, 0x2 ;  /* 0x0000000e0b0d7211 */ /* 0x000fce00078e10ff */
[----:B----4-:R-:W-:Y:S05]  /*0120*/  @P0 BRA `(.L_x_16) ;  /* 0x00000000003c0947 */ /* 0x010fea0003800000 */
[----:B------:R-:W0:Y:S01]  /*0130*/  LDC.64 R4, c[0x0][0x380] ;  /* 0x0000e000ff047b82 */ /* 0x000e220000000a00 */
[----:B------:R-:W1:Y:S01]  /*0140*/  LDCU UR4, c[0x0][0x370] ;  /* 0x00006e00ff0477ac */ /* 0x000e620008000800 */
[----:B------:R-:W-:Y:S02]  /*0150*/  HFMA2 R8, -RZ, RZ, 7.62939453125e-06, 0 ;  /* 0x00800000ff087431 */ /* 0x000fe400000001ff */
[----:B------:R-:W-:Y:S02]  /*0160*/  IMAD.MOV.U32 R7, RZ, RZ, R2 ;  /* 0x000000ffff077224 */ /* 0x000fe400078e0002 */
[----:B------:R-:W-:Y:S02]  /*0170*/  IMAD.MOV.U32 R9, RZ, RZ, 0x7f7fffff ;  /* 0x7f7fffffff097424 */ /* 0x000fe400078e00ff */
[----:B-1----:R-:W-:-:S07]  /*0180*/  IMAD R12, R6, UR4, RZ ;  /* 0x00000004060c7c24 */ /* 0x002fce000f8e02ff */
.L_x_17:
[----:B0-----:R-:W-:-:S06]  /*0190*/  IMAD.WIDE R2, R7, 0x4, R4 ;  /* 0x0000000407027825 */ /* 0x001fcc00078e0204 */
[----:B------:R-:W2:Y:S01]  /*01a0*/  LDG.E R2, desc[UR6][R2.64] ;  /* 0x0000000602027981 */ /* 0x000ea2000c1e1900 */
[----:B------:R-:W-:-:S05]  /*01b0*/  IMAD.IADD R7, R12, 0x1, R7 ;  /* 0x000000010c077824 */ /* 0x000fca00078e0207 */
[----:B------:R-:W-:Y:S02]  /*01c0*/  ISETP.GE.AND P2, PT, R7, UR5, PT ;  /* 0x0000000507007c0c */ /* 0x000fe4000bf46270 */
[CC--:B--2---:R-:W-:Y:S02]  /*01d0*/  FSETP.GEU.AND P1, PT, R2.reuse, R9.reuse, PT ;  /* 0x000000090200720b */ /* 0x0c4fe40003f2e000 */
[CC--:B------:R-:W-:Y:S02]  /*01e0*/  FSETP.GT.AND P0, PT, R2.reuse, R8.reuse, PT ;  /* 0x000000080200720b */ /* 0x0c0fe40003f04000 */
[C---:B------:R-:W-:Y:S02]  /*01f0*/  FSEL R9, R2.reuse, R9, !P1 ;  /* 0x0000000902097208 */ /* 0x040fe40004800000 */
[----:B------:R-:W-:-:S05]  /*0200*/  FSEL R8, R2, R8, P0 ;  /* 0x0000000802087208 */ /* 0x000fca0000000000 */
[----:B------:R-:W-:Y:S05]  /*0210*/  @!P2 BRA `(.L_x_17) ;  /* 0xfffffffc00dca947 */ /* 0x000fea000383ffff */
.L_x_16:
[----:B------:R-:W-:Y:S05]  /*0220*/  BSYNC.RECONVERGENT B0 ;  /* 0x0000000000007941 */ /* 0x000fea0003800200 */
.L_x_15:
[----:B------:R-:W-:Y:S01]  /*0230*/  ISETP.GE.U32.AND P0, PT, R6, 0x2, PT ;  /* 0x000000020600780c */ /* 0x000fe20003f06070 */
[----:B------:R0:W-:Y:S04]  /*0240*/  STS [R10], R9 ;  /* 0x000000090a007388 */ /* 0x0001e80000000800 */
[----:B------:R0:W-:Y:S01]  /*0250*/  STS [R13], R8 ;  /* 0x000000080d007388 */ /* 0x0001e20000000800 */
[----:B------:R-:W-:Y:S07]  /*0260*/  BAR.SYNC.DEFER_BLOCKING 0x0 ;  /* 0x0000000000007b1d */ /* 0x000fee0000010000 */
[----:B------:R-:W-:Y:S05]  /*0270*/  @!P0 BRA `(.L_x_18) ;  /* 0x00000000004c8947 */ /* 0x000fea0003800000 */
.L_x_21:
[--C-:B------:R-:W-:Y:S01]  /*0280*/  IMAD.MOV.U32 R5, RZ, RZ, R6.reuse ;  /* 0x000000ffff057224 */ /* 0x100fe200078e0006 */
[----:B------:R-:W-:Y:S01]  /*0290*/  SHF.R.U32.HI R6, RZ, 0x1, R6 ;  /* 0x00000001ff067819 */ /* 0x000fe20000011606 */
[----:B------:R-:W-:Y:S03]  /*02a0*/  BSSY.RECONVERGENT B0, `(.L_x_19) ;  /* 0x000000d000007945 */ /* 0x000fe60003800200 */
[----:B------:R-:W-:-:S13]  /*02b0*/  ISETP.GE.U32.AND P0, PT, R11, R6, PT ;  /* 0x000000060b00720c */ /* 0x000fda0003f06070 */
[----:B-1----:R-:W-:Y:S05]  /*02c0*/  @P0 BRA `(.L_x_20) ;  /* 0x0000000000280947 */ /* 0x002fea0003800000 */
[----:B------:R-:W-:Y:S01]  /*02d0*/  LEA R2, R6, R10, 0x2 ;  /* 0x0000000a06027211 */ /* 0x000fe200078e10ff */
[----:B------:R-:W-:Y:S05]  /*02e0*/  LDS R3, [R10] ;  /* 0x000000000a037984 */ /* 0x000fea0000000800 */
[----:B------:R-:W1:Y:S02]  /*02f0*/  LDS R2, [R2] ;  /* 0x0000000002027984 */ /* 0x000e640000000800 */
[----:B-1----:R-:W-:Y:S01]  /*0300*/  FSETP.GEU.AND P0, PT, R2, R3, PT ;  /* 0x000000030200720b */ /* 0x002fe20003f0e000 */
[----:B------:R-:W-:-:S12]  /*0310*/  IMAD R3, R6, 0x4, R13 ;  /* 0x0000000406037824 */ /* 0x000fd800078e020d */
[----:B------:R-:W-:Y:S04]  /*0320*/  @!P0 STS [R10], R2 ;  /* 0x000000020a008388 */ /* 0x000fe80000000800 */
[----:B------:R-:W-:Y:S04]  /*0330*/  LDS R3, [R3] ;  /* 0x0000000003037984 */ /* 0x000fe80000000800 */
[----:B------:R-:W1:Y:S02]  /*0340*/  LDS R4, [R13] ;  /* 0x000000000d047984 */ /* 0x000e640000000800 */
[----:B-1----:R-:W-:-:S13]  /*0350*/  FSETP.GT.AND P0, PT, R3, R4, PT ;  /* 0x000000040300720b */ /* 0x002fda0003f04000 */
[----:B------:R1:W-:Y:S02]  /*0360*/  @P0 STS [R13], R3 ;  /* 0x000000030d000388 */ /* 0x0003e40000000800 */
.L_x_20:
[----:B------:R-:W-:Y:S05]  /*0370*/  BSYNC.RECONVERGENT B0 ;  /* 0x0000000000007941 */ /* 0x000fea0003800200 */
.L_x_19:
[----:B------:R-:W-:Y:S01]  /*0380*/  BAR.SYNC.DEFER_BLOCKING 0x0 ;  /* 0x0000000000007b1d */ /* 0x000fe20000010000 */
[----:B------:R-:W-:-:S13]  /*0390*/  ISETP.GT.U32.AND P0, PT, R5, 0x3, PT ;  /* 0x000000030500780c */ /* 0x000fda0003f04070 */
[----:B------:R-:W-:Y:S05]  /*03a0*/  @P0 BRA `(.L_x_21) ;  /* 0xfffffffc00b40947 */ /* 0x000fea000383ffff */
.L_x_18:
[----:B------:R-:W-:-:S13]  /*03b0*/  ISETP.NE.AND P0, PT, R11, RZ, PT ;  /* 0x000000ff0b00720c */ /* 0x000fda0003f05270 */
[----:B------:R-:W-:Y:S05]  /*03c0*/  @P0 EXIT ;  /* 0x000000000000094d */ /* 0x000fea0003800000 */
[----:B------:R-:W2:Y:S01]  /*03d0*/  S2UR UR5, SR_CgaCtaId ;  /* 0x00000000000579c3 */ /* 0x000ea20000008800 */
[----:B------:R-:W-:Y:S01]  /*03e0*/  UMOV UR4, 0x400 ;  /* 0x0000040000047882 */ /* 0x000fe20000000000 */
[----:B0-----:R-:W-:Y:S06]  /*03f0*/  LDS R9, [R14] ;  /* 0x000000000e097984 */ /* 0x001fec0000000800 */
[----:B-1----:R-:W0:Y:S08]  /*0400*/  LDC.64 R2, c[0x0][0x388] ;  /* 0x0000e200ff027b82 */ /* 0x002e300000000a00 */
[----:B------:R-:W1:Y:S01]  /*0410*/  LDC.64 R4, c[0x0][0x390] ;  /* 0x0000e400ff047b82 */ /* 0x000e620000000a00 */
[----:B--2---:R-:W-:Y:S01]  /*0420*/  ULEA UR4, UR5, UR4, 0x18 ;  /* 0x0000000405047291 */ /* 0x004fe2000f8ec0ff */
[----:B0-----:R-:W-:-:S08]  /*0430*/  IMAD.WIDE.U32 R2, R0, 0x4, R2 ;  /* 0x0000000400027825 */ /* 0x001fd000078e0002 */
[----:B------:R-:W0:Y:S01]  /*0440*/  LDS R7, [UR4] ;  /* 0x00000004ff077984 */ /* 0x000e220008000800 */
[----:B-1----:R-:W-:-:S03]  /*0450*/  IMAD.WIDE.U32 R4, R0, 0x4, R4 ;  /* 0x0000000400047825 */ /* 0x002fc600078e0004 */
[----:B0-----:R-:W-:Y:S04]  /*0460*/  STG.E desc[UR6][R2.64], R7 ;  /* 0x0000000702007986 */ /* 0x001fe8000c101906 */
[----:B------:R-:W-:Y:S01]  /*0470*/  STG.E desc[UR6][R4.64], R9 ;  /* 0x0000000904007986 */ /* 0x000fe2000c101906 */
[----:B------:R-:W-:Y:S05]  /*0480*/  EXIT ;  /* 0x000000000000794d */ /* 0x000fea0003800000 */
.L_x_22:
        /* <DEDUP_REMOVED lines=15> */
.L_x_25:


//--------------------- .nv.shared._Z16normalize_kernelPfffi --------------------------
	.section	.nv.shared._Z16normalize_kernelPfffi,"aw",@nobits
	.sectionflags	@""
	.align	16
	.zero		1024


//--------------------- .nv.shared.reserved.0     --------------------------
	.section	.nv.shared.reserved.0,"aw",@nobits
	.weak		__nv_reservedSMEM_offset_0_alias
	.size		__nv_reservedSMEM_offset_0_alias, 0, 64
	.other		__nv_reservedSMEM_offset_0_alias,@"STO_CUDA_RESERVED_SHARED STV_DEFAULT"
__nv_reservedSMEM_offset_0_alias:
	.zero		0
	.zero		64


//--------------------- .nv.shared._Z19find_min_max_kernelPfS_S_i --------------------------
	.section	.nv.shared._Z19find_min_max_kernelPfS_S_i,"aw",@nobits
	.sectionflags	@""
	.align	16
	.zero		1024


//--------------------- .nv.constant0._Z16normalize_kernelPfffi --------------------------
	.section	.nv.constant0._Z16normalize_kernelPfffi,"a",@progbits
	.sectionflags	@""
	.align	4
.nv.constant0._Z16normalize_kernelPfffi:
	.zero		916


//--------------------- .nv.constant0._Z19find_min_max_kernelPfS_S_i --------------------------
	.section	.nv.constant0._Z19find_min_max_kernelPfS_S_i,"a",@progbits
	.sectionflags	@""
	.align	4
.nv.constant0._Z19find_min_max_kernelPfS_S_i:
	.zero		924


//--------------------- SYMBOLS --------------------------

	.type		.nv.reservedSmem.offset0,@object
	.size		.nv.reservedSmem.offset0,0x4
	.type		.nv.reservedSmem.cap,@object
	.size		.nv.reservedSmem.cap,0x4
